	.headerflags	@"EF_CUDA_TEXMODE_UNIFIED EF_CUDA_64BIT_ADDRESS EF_CUDA_ACCELERATORS EF_CUDA_SM90 EF_CUDA_VIRTUAL_SM(EF_CUDA_SM90)"
	.elftype	@"ET_EXEC"


//--------------------- .nv.info                  --------------------------
	.section	.nv.info,"",@"SHT_CUDA_INFO"
	.align	4


	//----- nvinfo : EIATTR_REGCOUNT
	.align		4
        /*0000*/ 	.byte	0x04, 0x2f
        /*0002*/ 	.short	(.L_3 - .L_2)
	.align		4
.L_2:
        /*0004*/ 	.word	index@(triton_poi_fused__native_batch_norm_legit_no_training_0)
        /*0008*/ 	.word	0x00000020


	//----- nvinfo : EIATTR_MIN_STACK_SIZE
	.align		4
.L_3:
        /*000c*/ 	.byte	0x04, 0x12
        /*000e*/ 	.short	(.L_5 - .L_4)
	.align		4
.L_4:
        /*0010*/ 	.word	index@(triton_poi_fused__native_batch_norm_legit_no_training_0)
        /*0014*/ 	.word	0x00000000


	//----- nvinfo : EIATTR_FRAME_SIZE
	.align		4
.L_5:
        /*0018*/ 	.byte	0x04, 0x11
        /*001a*/ 	.short	(.L_7 - .L_6)
	.align		4
.L_6:
        /*001c*/ 	.word	index@(triton_poi_fused__native_batch_norm_legit_no_training_0)
        /*0020*/ 	.word	0x00000000


	//----- nvinfo : EIATTR_MIN_STACK_SIZE
	.align		4
.L_7:
        /*0024*/ 	.byte	0x04, 0x12
        /*0026*/ 	.short	(.L_9 - .L_8)
	.align		4
.L_8:
        /*0028*/ 	.word	index@(triton_poi_fused__native_batch_norm_legit_no_training_0)
        /*002c*/ 	.word	0x00000000
.L_9:


//--------------------- .nv.info.triton_poi_fused__native_batch_norm_legit_no_training_0 --------------------------
	.section	.nv.info.triton_poi_fused__native_batch_norm_legit_no_training_0,"",@"SHT_CUDA_INFO"
	.sectionflags	@""
	.align	4


	//----- nvinfo : EIATTR_CUDA_API_VERSION
	.align		4
        /*0000*/ 	.byte	0x04, 0x37
        /*0002*/ 	.short	(.L_11 - .L_10)
.L_10:
        /*0004*/ 	.word	0x0000007c


	//----- nvinfo : EIATTR_KPARAM_INFO
	.align		4
.L_11:
        /*0008*/ 	.byte	0x04, 0x17
        /*000a*/ 	.short	(.L_13 - .L_12)
.L_12:
        /*000c*/ 	.word	0x00000000
        /*0010*/ 	.short	0x0006
        /*0012*/ 	.short	0x0030
        /*0014*/ 	.byte	0x00, 0xf0, 0x11, 0x00


	//----- nvinfo : EIATTR_KPARAM_INFO
	.align		4
.L_13:
        /*0018*/ 	.byte	0x04, 0x17
        /*001a*/ 	.short	(.L_15 - .L_14)
.L_14:
        /*001c*/ 	.word	0x00000000
        /*0020*/ 	.short	0x0005
        /*0022*/ 	.short	0x0028
        /*0024*/ 	.byte	0x00, 0xf4, 0x21, 0x00


	//----- nvinfo : EIATTR_KPARAM_INFO
	.align		4
.L_15:
        /*0028*/ 	.byte	0x04, 0x17
        /*002a*/ 	.short	(.L_17 - .L_16)
.L_16:
        /*002c*/ 	.word	0x00000000
        /*0030*/ 	.short	0x0004
        /*0032*/ 	.short	0x0020
        /*0034*/ 	.byte	0x00, 0xf4, 0x21, 0x00


	//----- nvinfo : EIATTR_KPARAM_INFO
	.align		4
.L_17:
        /*0038*/ 	.byte	0x04, 0x17
        /*003a*/ 	.short	(.L_19 - .L_18)
.L_18:
        /*003c*/ 	.word	0x00000000
        /*0040*/ 	.short	0x0003
        /*0042*/ 	.short	0x0018
        /*0044*/ 	.byte	0x00, 0xf4, 0x21, 0x00


	//----- nvinfo : EIATTR_KPARAM_INFO
	.align		4
.L_19:
        /*0048*/ 	.byte	0x04, 0x17
        /*004a*/ 	.short	(.L_21 - .L_20)
.L_20:
        /*004c*/ 	.word	0x00000000
        /*0050*/ 	.short	0x0002
        /*0052*/ 	.short	0x0010
        /*0054*/ 	.byte	0x00, 0xf4, 0x21, 0x00


	//----- nvinfo : EIATTR_KPARAM_INFO
	.align		4
.L_21:
        /*0058*/ 	.byte	0x04, 0x17
        /*005a*/ 	.short	(.L_23 - .L_22)
.L_22:
        /*005c*/ 	.word	0x00000000
        /*0060*/ 	.short	0x0001
        /*0062*/ 	.short	0x0008
        /*0064*/ 	.byte	0x00, 0xf4, 0x21, 0x00


	//----- nvinfo : EIATTR_KPARAM_INFO
	.align		4
.L_23:
        /*0068*/ 	.byte	0x04, 0x17
        /*006a*/ 	.short	(.L_25 - .L_24)
.L_24:
        /*006c*/ 	.word	0x00000000
        /*0070*/ 	.short	0x0000
        /*0072*/ 	.short	0x0000
        /*0074*/ 	.byte	0x00, 0xf4, 0x21, 0x00


	//----- nvinfo : EIATTR_SPARSE_MMA_MASK
	.align		4
.L_25:
        /*0078*/ 	.byte	0x03, 0x50
        /*007a*/ 	.short	0x0000


	//----- nvinfo : EIATTR_MAXREG_COUNT
	.align		4
        /*007c*/ 	.byte	0x03, 0x1b
        /*007e*/ 	.short	0x00ff


	//----- nvinfo : EIATTR_EXIT_INSTR_OFFSETS
	.align		4
        /*0080*/ 	.byte	0x04, 0x1c
        /*0082*/ 	.short	(.L_27 - .L_26)


	//   ....[0]....
.L_26:
        /*0084*/ 	.word	0x000005c0


	//----- nvinfo : EIATTR_REQNTID
	.align		4
.L_27:
        /*0088*/ 	.byte	0x04, 0x10
        /*008a*/ 	.short	(.L_29 - .L_28)
.L_28:
        /*008c*/ 	.word	0x00000080
        /*0090*/ 	.word	0x00000001
        /*0094*/ 	.word	0x00000001


	//----- nvinfo : EIATTR_CBANK_PARAM_SIZE
	.align		4
.L_29:
        /*0098*/ 	.byte	0x03, 0x19
        /*009a*/ 	.short	0x0034


	//----- nvinfo : EIATTR_PARAM_CBANK
	.align		4
        /*009c*/ 	.byte	0x04, 0x0a
        /*009e*/ 	.short	(.L_31 - .L_30)
	.align		4
.L_30:
        /*00a0*/ 	.word	index@(.nv.constant0.triton_poi_fused__native_batch_norm_legit_no_training_0)
        /*00a4*/ 	.short	0x0210
        /*00a6*/ 	.short	0x0034


	//----- nvinfo : EIATTR_SW_WAR
	.align		4
.L_31:
        /*00a8*/ 	.byte	0x04, 0x36
        /*00aa*/ 	.short	(.L_33 - .L_32)
.L_32:
        /*00ac*/ 	.word	0x00000008
.L_33:


//--------------------- .nv.callgraph             --------------------------
	.section	.nv.callgraph,"",@"SHT_CUDA_CALLGRAPH"
	.align	4
	.sectionentsize	8
	.align		4
        /*0000*/ 	.word	0x00000000
	.align		4
        /*0004*/ 	.word	0xffffffff
	.align		4
        /*0008*/ 	.word	0x00000000
	.align		4
        /*000c*/ 	.word	0xfffffffe
	.align		4
        /*0010*/ 	.word	0x00000000
	.align		4
        /*0014*/ 	.word	0xfffffffd
	.align		4
        /*0018*/ 	.word	0x00000000
	.align		4
        /*001c*/ 	.word	0xfffffffc


//--------------------- .nv.constant4             --------------------------
	.section	.nv.constant4,"a",@progbits
	.align	8
	.align		8
.nv.constant4:
        /*0000*/ 	.dword	_$_str
	.align		8
        /*0008*/ 	.dword	_$_str_$_2


//--------------------- .text.triton_poi_fused__native_batch_norm_legit_no_training_0 --------------------------
	.section	.text.triton_poi_fused__native_batch_norm_legit_no_training_0,"ax",@progbits
	.align	128
        .global         triton_poi_fused__native_batch_norm_legit_no_training_0
        .type           triton_poi_fused__native_batch_norm_legit_no_training_0,@function
        .size           triton_poi_fused__native_batch_norm_legit_no_training_0,(.L_x_1 - triton_poi_fused__native_batch_norm_legit_no_training_0)
        .other          triton_poi_fused__native_batch_norm_legit_no_training_0,@"STO_CUDA_ENTRY STV_DEFAULT"
triton_poi_fused__native_batch_norm_legit_no_training_0:
.text.triton_poi_fused__native_batch_norm_legit_no_training_0:
[----:B------:R-:W-:Y:S01]  /*0000*/  LDC R1, c[0x0][0x28] ;  /* 0x00000a00ff017b82 */ /* 0x000fe20000000800 */
[----:B------:R-:W1:Y:S07]  /*0010*/  S2R R0, SR_TID.X ;  /* 0x0000000000007919 */ /* 0x000e6e0000002100 */
[----:B------:R-:W2:Y:S01]  /*0020*/  LDC.64 R4, c[0x0][0x220] ;  /* 0x00008800ff047b82 */ /* 0x000ea20000000a00 */
[----:B------:R-:W-:Y:S01]  /*0030*/  ULDC.64 UR4, c[0x0][0x208] ;  /* 0x0000820000047ab9 */ /* 0x000fe20000000a00 */
[----:B------:R-:W3:Y:S06]  /*0040*/  S2R R17, SR_CTAID.X ;  /* 0x0000000000117919 */ /* 0x000eec0000002500 */
[----:B------:R-:W4:Y:S08]  /*0050*/  LDC.64 R28, c[0x0][0x218] ;  /* 0x00008600ff1c7b82 */ /* 0x000f300000000a00 */
[----:B------:R-:W5:Y:S08]  /*0060*/  LDC.64 R24, c[0x0][0x210] ;  /* 0x00008400ff187b82 */ /* 0x000f700000000a00 */
[----:B------:R-:W4:Y:S01]  /*0070*/  LDC.64 R14, c[0x0][0x228] ;  /* 0x00008a00ff0e7b82 */ /* 0x000f220000000a00 */
[----:B-1----:R-:W-:-:S07]  /*0080*/  SHF.L.U32 R0, R0, 0x2, RZ ;  /* 0x0000000200007819 */ /* 0x002fce00000006ff */
[----:B------:R-:W1:Y:S01]  /*0090*/  LDC.64 R12, c[0x0][0x230] ;  /* 0x00008c00ff0c7b82 */ /* 0x000e620000000a00 */
[----:B---3--:R-:W-:Y:S02]  /*00a0*/  SHF.R.S32.HI R2, RZ, 0x15, R17 ;  /* 0x00000015ff027819 */ /* 0x008fe40000011411 */
[----:B------:R-:W-:Y:S02]  /*00b0*/  LOP3.LUT R0, R0, 0x1fc, RZ, 0xc0, !PT ;  /* 0x000001fc00007812 */ /* 0x000fe400078ec0ff */
[----:B------:R-:W-:Y:S02]  /*00c0*/  SGXT R2, R2, 0x1 ;  /* 0x000000010202781a */ /* 0x000fe40000000200 */
[----:B------:R-:W-:-:S04]  /*00d0*/  LEA R17, R17, R0, 0xa ;  /* 0x0000000011117211 */ /* 0x000fc800078e50ff */
[----:B------:R-:W-:-:S04]  /*00e0*/  LEA.HI R2, R2, R17, RZ, 0xa ;  /* 0x0000001102027211 */ /* 0x000fc800078f50ff */
[----:B------:R-:W-:Y:S02]  /*00f0*/  SHF.R.S32.HI R3, RZ, 0xa, R2 ;  /* 0x0000000aff037819 */ /* 0x000fe40000011402 */
[----:B------:R-:W-:Y:S02]  /*0100*/  IADD3 R2, R2, 0x200, RZ ;  /* 0x0000020002027810 */ /* 0x000fe40007ffe0ff */
[----:B------:R-:W-:Y:S02]  /*0110*/  LEA.HI R0, R3, R3, RZ, 0x6 ;  /* 0x0000000303007211 */ /* 0x000fe400078f30ff */
[----:B------:R-:W-:Y:S02]  /*0120*/  SHF.R.S32.HI R2, RZ, 0xa, R2 ;  /* 0x0000000aff027819 */ /* 0x000fe40000011402 */
[----:B------:R-:W-:Y:S02]  /*0130*/  LOP3.LUT R0, R0, 0xffffffc0, RZ, 0xc0, !PT ;  /* 0xffffffc000007812 */ /* 0x000fe400078ec0ff */
[----:B------:R-:W-:-:S02]  /*0140*/  LEA.HI R6, R2, R2, RZ, 0x6 ;  /* 0x0000000202067211 */ /* 0x000fc400078f30ff */
[----:B------:R-:W-:Y:S02]  /*0150*/  IADD3 R3, R3, -R0, RZ ;  /* 0x8000000003037210 */ /* 0x000fe40007ffe0ff */
[----:B------:R-:W-:-:S03]  /*0160*/  LOP3.LUT R21, R6, 0xffffffc0, RZ, 0xc0, !PT ;  /* 0xffffffc006157812 */ /* 0x000fc600078ec0ff */
[----:B--2---:R-:W-:Y:S01]  /*0170*/  IMAD.WIDE R6, R3, 0x4, R4 ;  /* 0x0000000403067825 */ /* 0x004fe200078e0204 */
[----:B------:R-:W-:-:S04]  /*0180*/  IADD3 R21, R2, -R21, RZ ;  /* 0x8000001502157210 */ /* 0x000fc80007ffe0ff */
[----:B------:R-:W2:Y:S01]  /*0190*/  LDG.E.EL R20, desc[UR4][R6.64] ;  /* 0x0000000406147981 */ /* 0x000ea2000c2e1900 */
[----:B------:R-:W-:-:S05]  /*01a0*/  IMAD.WIDE R4, R21, 0x4, R4 ;  /* 0x0000000415047825 */ /* 0x000fca00078e0204 */
[----:B------:R-:W3:Y:S01]  /*01b0*/  LDG.E.EL R19, desc[UR4][R4.64] ;  /* 0x0000000404137981 */ /* 0x000ee2000c2e1900 */
[----:B----4-:R-:W-:-:S04]  /*01c0*/  IMAD.WIDE R26, R3, 0x4, R28 ;  /* 0x00000004031a7825 */ /* 0x010fc800078e021c */
[----:B-----5:R-:W-:Y:S01]  /*01d0*/  IMAD.WIDE R24, R17, 0x4, R24 ;  /* 0x0000000411187825 */ /* 0x020fe200078e0218 */
[----:B------:R-:W4:Y:S03]  /*01e0*/  LDG.E.EL R16, desc[UR4][R26.64] ;  /* 0x000000041a107981 */ /* 0x000f26000c2e1900 */
[----:B------:R-:W-:Y:S01]  /*01f0*/  IMAD.WIDE R28, R21, 0x4, R28 ;  /* 0x00000004151c7825 */ /* 0x000fe200078e021c */
[----:B------:R-:W4:Y:S03]  /*0200*/  LDG.E.128 R8, desc[UR4][R24.64] ;  /* 0x0000000418087981 */ /* 0x000f26000c1e1d00 */
[C---:B0-----:R-:W-:Y:S01]  /*0210*/  IMAD.WIDE R22, R3.reuse, 0x4, R14 ;  /* 0x0000000403167825 */ /* 0x041fe200078e020e */
[----:B------:R-:W5:Y:S04]  /*0220*/  LDG.E.EL R0, desc[UR4][R28.64] ;  /* 0x000000041c007981 */ /* 0x000f68000c2e1900 */
[----:B------:R-:W5:Y:S01]  /*0230*/  LDG.E.128 R4, desc[UR4][R24.64+0x800] ;  /* 0x0008000418047981 */ /* 0x000f62000c1e1d00 */
[----:B-1----:R-:W-:-:S03]  /*0240*/  IMAD.WIDE R2, R3, 0x4, R12 ;  /* 0x0000000403027825 */ /* 0x002fc600078e020c */
[----:B------:R-:W4:Y:S01]  /*0250*/  LDG.E.EL R18, desc[UR4][R22.64] ;  /* 0x0000000416127981 */ /* 0x000f22000c2e1900 */
[----:B------:R-:W-:-:S03]  /*0260*/  IMAD.WIDE R14, R21, 0x4, R14 ;  /* 0x00000004150e7825 */ /* 0x000fc600078e020e */
[----:B------:R-:W4:Y:S01]  /*0270*/  LDG.E.EL R3, desc[UR4][R2.64] ;  /* 0x0000000402037981 */ /* 0x000f22000c2e1900 */
[----:B------:R-:W-:-:S03]  /*0280*/  IMAD.WIDE R12, R21, 0x4, R12 ;  /* 0x00000004150c7825 */ /* 0x000fc600078e020c */
[----:B------:R-:W4:Y:S04]  /*0290*/  LDG.E.EL R14, desc[UR4][R14.64] ;  /* 0x000000040e0e7981 */ /* 0x000f28000c2e1900 */
[----:B------:R0:W4:Y:S02]  /*02a0*/  LDG.E.EL R21, desc[UR4][R12.64] ;  /* 0x000000040c157981 */ /* 0x000124000c2e1900 */
[----:B0-----:R-:W0:Y:S02]  /*02b0*/  LDC.64 R12, c[0x0][0x238] ;  /* 0x00008e00ff0c7b82 */ /* 0x001e240000000a00 */
[----:B0-----:R-:W-:-:S04]  /*02c0*/  IMAD.WIDE R12, R17, 0x4, R12 ;  /* 0x00000004110c7825 */ /* 0x001fc800078e020c */
[----:B--2---:R-:W-:-:S04]  /*02d0*/  FADD R20, R20, 9.9999997473787516356e-06 ;  /* 0x3727c5ac14147421 */ /* 0x004fc80000000000 */
[----:B------:R-:W0:Y:S01]  /*02e0*/  MUFU.SQRT R26, R20 ;  /* 0x00000014001a7308 */ /* 0x000e220000002000 */
[----:B---3--:R-:W-:-:S07]  /*02f0*/  FADD R19, R19, 9.9999997473787516356e-06 ;  /* 0x3727c5ac13137421 */ /* 0x008fce0000000000 */
[----:B------:R-:W1:Y:S01]  /*0300*/  MUFU.SQRT R24, R19 ;  /* 0x0000001300187308 */ /* 0x000e620000002000 */
[C---:B0-----:R-:W-:Y:S02]  /*0310*/  FSETP.GT.AND P0, PT, R26.reuse, 8.50705917302346158658e+37, PT ;  /* 0x7e8000001a00780b */ /* 0x041fe40003f04000 */
[----:B------:R-:W-:Y:S02]  /*0320*/  FSETP.GEU.AND P2, PT, R26, 1.175494350822287508e-38, PT ;  /* 0x008000001a00780b */ /* 0x000fe40003f4e000 */
[C---:B-1----:R-:W-:Y:S02]  /*0330*/  FSETP.GT.AND P1, PT, R24.reuse, 8.50705917302346158658e+37, PT ;  /* 0x7e8000001800780b */ /* 0x042fe40003f24000 */
[----:B------:R-:W-:-:S07]  /*0340*/  FSETP.GEU.AND P3, PT, R24, 1.175494350822287508e-38, PT ;  /* 0x008000001800780b */ /* 0x000fce0003f6e000 */
[----:B------:R-:W-:Y:S01]  /*0350*/  @P0 FMUL R26, R26, 0.25 ;  /* 0x3e8000001a1a0820 */ /* 0x000fe20000400000 */
[----:B------:R-:W-:-:S03]  /*0360*/  HFMA2.MMA R19, -RZ, RZ, 1.625, 0 ;  /* 0x3e800000ff137435 */ /* 0x000fc600000001ff */
[----:B------:R-:W-:Y:S01]  /*0370*/  @!P2 FMUL R26, R26, 16777216 ;  /* 0x4b8000001a1aa820 */ /* 0x000fe20000400000 */
[----:B------:R-:W-:-:S05]  /*0380*/  @P1 FMUL R24, R24, 0.25 ;  /* 0x3e80000018181820 */ /* 0x000fca0000400000 */
[----:B------:R-:W0:Y:S01]  /*0390*/  MUFU.RCP R26, R26 ;  /* 0x0000001a001a7308 */ /* 0x000e220000001000 */
[----:B------:R-:W-:Y:S01]  /*03a0*/  @!P3 FMUL R24, R24, 16777216 ;  /* 0x4b8000001818b820 */ /* 0x000fe20000400000 */
[----:B------:R-:W-:-:S06]  /*03b0*/  FSEL R15, R19, 1, P0 ;  /* 0x3f800000130f7808 */ /* 0x000fcc0000000000 */
[----:B------:R-:W1:Y:S01]  /*03c0*/  MUFU.RCP R2, R24 ;  /* 0x0000001800027308 */ /* 0x000e620000001000 */
[----:B------:R-:W-:Y:S01]  /*03d0*/  @!P2 FMUL R15, R15, 16777216 ;  /* 0x4b8000000f0fa820 */ /* 0x000fe20000400000 */
[----:B------:R-:W-:Y:S01]  /*03e0*/  FSEL R19, R19, 1, P1 ;  /* 0x3f80000013137808 */ /* 0x000fe20000800000 */
[--C-:B----4-:R-:W-:Y:S01]  /*03f0*/  FADD R8, R8, -R16.reuse ;  /* 0x8000001008087221 */ /* 0x110fe20000000000 */
[--C-:B------:R-:W-:Y:S01]  /*0400*/  FADD R11, R11, -R16.reuse ;  /* 0x800000100b0b7221 */ /* 0x100fe20000000000 */
[----:B0-----:R-:W-:Y:S01]  /*0410*/  FMUL R20, R26, R15 ;  /* 0x0000000f1a147220 */ /* 0x001fe20000400000 */
[--C-:B------:R-:W-:Y:S01]  /*0420*/  FADD R15, R9, -R16.reuse ;  /* 0x80000010090f7221 */ /* 0x100fe20000000000 */
[----:B------:R-:W-:Y:S01]  /*0430*/  FADD R9, R10, -R16 ;  /* 0x800000100a097221 */ /* 0x000fe20000000000 */
[----:B------:R-:W-:Y:S01]  /*0440*/  @!P3 FMUL R19, R19, 16777216 ;  /* 0x4b8000001313b820 */ /* 0x000fe20000400000 */
[-C--:B------:R-:W-:Y:S01]  /*0450*/  FMUL R8, R8, R20.reuse ;  /* 0x0000001408087220 */ /* 0x080fe20000400000 */
[-C--:B------:R-:W-:Y:S01]  /*0460*/  FMUL R10, R15, R20.reuse ;  /* 0x000000140f0a7220 */ /* 0x080fe20000400000 */
[-C--:B------:R-:W-:Y:S01]  /*0470*/  FMUL R16, R9, R20.reuse ;  /* 0x0000001409107220 */ /* 0x080fe20000400000 */
[----:B------:R-:W-:Y:S01]  /*0480*/  FMUL R20, R11, R20 ;  /* 0x000000140b147220 */ /* 0x000fe20000400000 */
[--C-:B-----5:R-:W-:Y:S01]  /*0490*/  FADD R9, R5, -R0.reuse ;  /* 0x8000000005097221 */ /* 0x120fe20000000000 */
[----:B-1----:R-:W-:Y:S01]  /*04a0*/  FMUL R2, R2, R19 ;  /* 0x0000001302027220 */ /* 0x002fe20000400000 */
[--C-:B------:R-:W-:Y:S01]  /*04b0*/  FADD R11, R4, -R0.reuse ;  /* 0x80000000040b7221 */ /* 0x100fe20000000000 */
[--C-:B------:R-:W-:Y:S01]  /*04c0*/  FADD R5, R6, -R0.reuse ;  /* 0x8000000006057221 */ /* 0x100fe20000000000 */
[----:B------:R-:W-:Y:S01]  /*04d0*/  FADD R7, R7, -R0 ;  /* 0x8000000007077221 */ /* 0x000fe20000000000 */
[-C--:B------:R-:W-:Y:S01]  /*04e0*/  FMUL R0, R9, R2.reuse ;  /* 0x0000000209007220 */ /* 0x080fe20000400000 */
[-C--:B------:R-:W-:Y:S01]  /*04f0*/  FMUL R11, R11, R2.reuse ;  /* 0x000000020b0b7220 */ /* 0x080fe20000400000 */
[-C--:B------:R-:W-:Y:S01]  /*0500*/  FMUL R22, R5, R2.reuse ;  /* 0x0000000205167220 */ /* 0x080fe20000400000 */
[----:B------:R-:W-:Y:S01]  /*0510*/  FMUL R2, R7, R2 ;  /* 0x0000000207027220 */ /* 0x000fe20000400000 */
[C-C-:B------:R-:W-:Y:S01]  /*0520*/  FFMA R4, R18.reuse, R8, R3.reuse ;  /* 0x0000000812047223 */ /* 0x140fe20000000003 */
[----:B------:R-:W-:Y:S01]  /*0530*/  FFMA R5, R18, R10, R3 ;  /* 0x0000000a12057223 */ /* 0x000fe20000000003 */
[----:B------:R-:W-:Y:S01]  /*0540*/  FFMA R8, R14, R11, R21 ;  /* 0x0000000b0e087223 */ /* 0x000fe20000000015 */
[C-C-:B------:R-:W-:Y:S01]  /*0550*/  FFMA R6, R18.reuse, R16, R3.reuse ;  /* 0x0000001012067223 */ /* 0x140fe20000000003 */
[----:B------:R-:W-:Y:S01]  /*0560*/  FFMA R7, R18, R20, R3 ;  /* 0x0000001412077223 */ /* 0x000fe20000000003 */
[C-C-:B------:R-:W-:Y:S01]  /*0570*/  FFMA R9, R14.reuse, R0, R21.reuse ;  /* 0x000000000e097223 */ /* 0x140fe20000000015 */
[C-C-:B------:R-:W-:Y:S01]  /*0580*/  FFMA R10, R14.reuse, R22, R21.reuse ;  /* 0x000000160e0a7223 */ /* 0x140fe20000000015 */
[----:B------:R-:W-:-:S02]  /*0590*/  FFMA R11, R14, R2, R21 ;  /* 0x000000020e0b7223 */ /* 0x000fc40000000015 */
[----:B------:R-:W-:Y:S04]  /*05a0*/  STG.E.128 desc[UR4][R12.64], R4 ;  /* 0x000000040c007986 */ /* 0x000fe8000c101d04 */
[----:B------:R-:W-:Y:S01]  /*05b0*/  STG.E.128 desc[UR4][R12.64+0x800], R8 ;  /* 0x000800080c007986 */ /* 0x000fe2000c101d04 */
[----:B------:R-:W-:Y:S05]  /*05c0*/  EXIT ;  /* 0x000000000000794d */ /* 0x000fea0003800000 */
.L_x_0:
[----:B------:R-:W-:-:S00]  /*05d0*/  BRA `(.L_x_0) ;  /* 0xfffffffc00fc7947 */ /* 0x000fc0000383ffff */
[----:B------:R-:W-:-:S00]  /*05e0*/  NOP ;  /* 0x0000000000007918 */ /* 0x000fc00000000000 */
        /* <DEDUP_REMOVED lines=9> */
.L_x_1:


//--------------------- .nv.global.init           --------------------------
	.section	.nv.global.init,"aw",@progbits
.nv.global.init:
	.type		_$_str,@object
	.size		_$_str,(_$_str_$_2 - _$_str)
_$_str:
        /*0000*/ 	.byte	0x5f, 0x5f, 0x43, 0x55, 0x44, 0x41, 0x5f, 0x46, 0x54, 0x5a, 0x00
	.type		_$_str_$_2,@object
	.size		_$_str_$_2,(.L_1 - _$_str_$_2)
_$_str_$_2:
        /*000b*/ 	.byte	0x5f, 0x5f, 0x43, 0x55, 0x44, 0x41, 0x5f, 0x50, 0x52, 0x45, 0x43, 0x5f, 0x53, 0x51, 0x52, 0x54
        /*001b*/ 	.byte	0x00
.L_1:


//--------------------- .nv.constant0.triton_poi_fused__native_batch_norm_legit_no_training_0 --------------------------
	.section	.nv.constant0.triton_poi_fused__native_batch_norm_legit_no_training_0,"a",@progbits
	.sectionflags	@""
	.align	4
.nv.constant0.triton_poi_fused__native_batch_norm_legit_no_training_0:
	.zero		580
